//
// Generated by NVIDIA NVVM Compiler
//
// Compiler Build ID: CL-36424714
// Cuda compilation tools, release 13.0, V13.0.88
// Based on NVVM 20.0.0
//

.version 9.0
.target sm_100
.address_size 64

	// .globl	_Z5c_addddd
.extern .func  (.param .b32 func_retval0) vprintf
(
	.param .b64 vprintf_param_0,
	.param .b64 vprintf_param_1
)
;
.global .align 1 .b8 $str[95] = {107, 32, 61, 32, 37, 46, 49, 54, 102, 44, 32, 100, 101, 108, 116, 97, 88, 32, 61, 32, 37, 46, 49, 54, 102, 44, 32, 100, 101, 108, 116, 97, 89, 32, 61, 32, 37, 46, 49, 54, 102, 44, 32, 100, 105, 115, 116, 97, 110, 99, 101, 32, 61, 32, 37, 46, 49, 54, 102, 44, 32, 114, 102, 32, 61, 32, 37, 46, 49, 54, 102, 44, 32, 114, 120, 61, 37, 46, 49, 54, 102, 44, 32, 114, 121, 32, 61, 32, 37, 46, 49, 54, 102, 10};

.visible .entry _Z5c_addddd(
	.param .f64 _Z5c_addddd_param_0,
	.param .f64 _Z5c_addddd_param_1,
	.param .f64 _Z5c_addddd_param_2
)
{
	.local .align 8 .b8 	__local_depot0[56];
	.reg .b64 	%SP;
	.reg .b64 	%SPL;
	.reg .b32 	%r<3>;
	.reg .b64 	%rd<5>;
	.reg .b64 	%fd<14>;

	mov.u64 	%SPL, __local_depot0;
	cvta.local.u64 	%SP, %SPL;
	ld.param.f64 	%fd1, [_Z5c_addddd_param_0];
	ld.param.f64 	%fd2, [_Z5c_addddd_param_1];
	ld.param.f64 	%fd3, [_Z5c_addddd_param_2];
	add.u64 	%rd1, %SP, 0;
	add.u64 	%rd2, %SPL, 0;
	mul.f64 	%fd4, %fd2, %fd2;
	fma.rn.f64 	%fd5, %fd1, %fd1, %fd4;
	sqrt.rn.f64 	%fd6, %fd5;
	max.f64 	%fd7, %fd6, 0d3F847AE147AE147B;
	mul.f64 	%fd8, %fd3, %fd3;
	div.rn.f64 	%fd9, %fd8, %fd7;
	div.rn.f64 	%fd10, %fd1, %fd7;
	mul.f64 	%fd11, %fd9, %fd10;
	div.rn.f64 	%fd12, %fd2, %fd7;
	mul.f64 	%fd13, %fd9, %fd12;
	st.local.f64 	[%rd2], %fd3;
	st.local.f64 	[%rd2+8], %fd1;
	st.local.f64 	[%rd2+16], %fd2;
	st.local.f64 	[%rd2+24], %fd7;
	st.local.f64 	[%rd2+32], %fd9;
	st.local.f64 	[%rd2+40], %fd11;
	st.local.f64 	[%rd2+48], %fd13;
	mov.u64 	%rd3, $str;
	cvta.global.u64 	%rd4, %rd3;
	{ // callseq 0, 0
	.param .b64 param0;
	st.param.b64 	[param0], %rd4;
	.param .b64 param1;
	st.param.b64 	[param1], %rd1;
	.param .b32 retval0;
	call.uni (retval0), 
	vprintf, 
	(
	param0, 
	param1
	);
	ld.param.b32 	%r1, [retval0];
	} // callseq 0
	ret;

}


// ===== COMPILED SASS (sm_100) =====

	.target	sm_100

	.elftype	@"ET_EXEC"


//--------------------- .note.nv.tkinfo           --------------------------
	.section	.note.nv.tkinfo,"",@"SHT_NOTE"
	.sectionflags	@"SHF_NOTE_NV_TKINFO"
	.tkinfo
        /*0018*/ 	.word	0x00000002
        /*0030*/ 	.string	""
        /*0030*/ 	.string	"ptxas"
        /*0030*/ 	.string	"Cuda compilation tools, release 13.0, V13.0.88"
        /*0030*/ 	.string	"Build cuda_13.0.r13.0/compiler.36424714_0"
        /*0030*/ 	.string	"-arch sm_100 -m 64 "



//--------------------- .note.nv.cuinfo           --------------------------
	.section	.note.nv.cuinfo,"",@"SHT_NOTE"
	.sectionflags	@"SHF_NOTE_NV_CUINFO"
        /*0018*/ 	.short	0x0002
        /*001a*/ 	.short	0x0064
        /*001c*/ 	.short	0x0082
	.zero		2


//--------------------- .nv.info                  --------------------------
	.section	.nv.info,"",@"SHT_CUDA_INFO"
	.align	4


	//----- nvinfo : EIATTR_REGCOUNT
	.align		4
        /*0000*/ 	.byte	0x04, 0x2f
        /*0002*/ 	.short	(.L_2 - .L_1)
	.align		4
.L_1:
        /*0004*/ 	.word	index@(_Z5c_addddd)
        /*0008*/ 	.word	0x0000001e


	//----- nvinfo : EIATTR_FRAME_SIZE
	.align		4
.L_2:
        /*000c*/ 	.byte	0x04, 0x11
        /*000e*/ 	.short	(.L_4 - .L_3)
	.align		4
.L_3:
        /*0010*/ 	.word	index@($__internal_1_$__cuda_sm20_dsqrt_rn_f64_mediumpath_v1)
        /*0014*/ 	.word	0x00000038


	//----- nvinfo : EIATTR_FRAME_SIZE
	.align		4
.L_4:
        /*0018*/ 	.byte	0x04, 0x11
        /*001a*/ 	.short	(.L_6 - .L_5)
	.align		4
.L_5:
        /*001c*/ 	.word	index@($__internal_0_$__cuda_sm20_div_rn_f64_full)
        /*0020*/ 	.word	0x00000038


	//----- nvinfo : EIATTR_FRAME_SIZE
	.align		4
.L_6:
        /*0024*/ 	.byte	0x04, 0x11
        /*0026*/ 	.short	(.L_8 - .L_7)
	.align		4
.L_7:
        /*0028*/ 	.word	index@(_Z5c_addddd)
        /*002c*/ 	.word	0x00000038


	//----- nvinfo : EIATTR_MIN_STACK_SIZE
	.align		4
.L_8:
        /*0030*/ 	.byte	0x04, 0x12
        /*0032*/ 	.short	(.L_10 - .L_9)
	.align		4
.L_9:
        /*0034*/ 	.word	index@(_Z5c_addddd)
        /*0038*/ 	.word	0x00000038
.L_10:


//--------------------- .nv.compat                --------------------------
	.section	.nv.compat,"",@"SHT_CUDA_COMPAT_INFO"
	.align	4
        /*0000*/ 	.byte	0x02, 0x09, 0x00, 0x00, 0x02, 0x02, 0x01, 0x00, 0x02, 0x05, 0x05, 0x00, 0x03, 0x07, 0x01, 0x01
        /*0010*/ 	.byte	0x02, 0x03, 0x00, 0x00, 0x02, 0x06, 0x01, 0x00, 0x04, 0x0b, 0x08, 0x00, 0x01, 0x00, 0x00, 0x00
        /*0020*/ 	.byte	0x00, 0x00, 0x00, 0x00


//--------------------- .nv.info._Z5c_addddd      --------------------------
	.section	.nv.info._Z5c_addddd,"",@"SHT_CUDA_INFO"
	.sectionflags	@""
	.align	4


	//----- nvinfo : EIATTR_CUDA_API_VERSION
	.align		4
        /*0000*/ 	.byte	0x04, 0x37
        /*0002*/ 	.short	(.L_12 - .L_11)
.L_11:
        /*0004*/ 	.word	0x00000082


	//----- nvinfo : EIATTR_KPARAM_INFO
	.align		4
.L_12:
        /*0008*/ 	.byte	0x04, 0x17
        /*000a*/ 	.short	(.L_14 - .L_13)
.L_13:
        /*000c*/ 	.word	0x00000000
        /*0010*/ 	.short	0x0002
        /*0012*/ 	.short	0x0010
        /*0014*/ 	.byte	0x00, 0xf0, 0x21, 0x00


	//----- nvinfo : EIATTR_KPARAM_INFO
	.align		4
.L_14:
        /*0018*/ 	.byte	0x04, 0x17
        /*001a*/ 	.short	(.L_16 - .L_15)
.L_15:
        /*001c*/ 	.word	0x00000000
        /*0020*/ 	.short	0x0001
        /*0022*/ 	.short	0x0008
        /*0024*/ 	.byte	0x00, 0xf0, 0x21, 0x00


	//----- nvinfo : EIATTR_KPARAM_INFO
	.align		4
.L_16:
        /*0028*/ 	.byte	0x04, 0x17
        /*002a*/ 	.short	(.L_18 - .L_17)
.L_17:
        /*002c*/ 	.word	0x00000000
        /*0030*/ 	.short	0x0000
        /*0032*/ 	.short	0x0000
        /*0034*/ 	.byte	0x00, 0xf0, 0x21, 0x00


	//----- nvinfo : EIATTR_SPARSE_MMA_MASK
	.align		4
.L_18:
        /*0038*/ 	.byte	0x03, 0x50
        /*003a*/ 	.short	0x0000


	//----- nvinfo : EIATTR_MAXREG_COUNT
	.align		4
        /*003c*/ 	.byte	0x03, 0x1b
        /*003e*/ 	.short	0x00ff


	//----- nvinfo : EIATTR_EXTERNS
	.align		4
        /*0040*/ 	.byte	0x04, 0x0f
        /*0042*/ 	.short	(.L_20 - .L_19)


	//   ....[0]....
	.align		4
.L_19:
        /*0044*/ 	.word	index@(vprintf)


	//----- nvinfo : EIATTR_MERCURY_ISA_VERSION
	.align		4
.L_20:
        /*0048*/ 	.byte	0x03, 0x5f
        /*004a*/ 	.short	0x0101


	//----- nvinfo : EIATTR_VRC_CTA_INIT_COUNT
	.align		4
        /*004c*/ 	.byte	0x02, 0x4a
	.zero		1
	.zero		1


	//----- nvinfo : EIATTR_SYSCALL_OFFSETS
	.align		4
        /*0050*/ 	.byte	0x04, 0x46
        /*0052*/ 	.short	(.L_22 - .L_21)


	//   ....[0]....
.L_21:
        /*0054*/ 	.word	0x000007d0


	//----- nvinfo : EIATTR_EXIT_INSTR_OFFSETS
	.align		4
.L_22:
        /*0058*/ 	.byte	0x04, 0x1c
        /*005a*/ 	.short	(.L_24 - .L_23)


	//   ....[0]....
.L_23:
        /*005c*/ 	.word	0x000007e0


	//----- nvinfo : EIATTR_CRS_STACK_SIZE
	.align		4
.L_24:
        /*0060*/ 	.byte	0x04, 0x1e
        /*0062*/ 	.short	(.L_26 - .L_25)
.L_25:
        /*0064*/ 	.word	0x00000000


	//----- nvinfo : EIATTR_CBANK_PARAM_SIZE
	.align		4
.L_26:
        /*0068*/ 	.byte	0x03, 0x19
        /*006a*/ 	.short	0x0018


	//----- nvinfo : EIATTR_PARAM_CBANK
	.align		4
        /*006c*/ 	.byte	0x04, 0x0a
        /*006e*/ 	.short	(.L_28 - .L_27)
	.align		4
.L_27:
        /*0070*/ 	.word	index@(.nv.constant0._Z5c_addddd)
        /*0074*/ 	.short	0x0380
        /*0076*/ 	.short	0x0018


	//----- nvinfo : EIATTR_SW_WAR
	.align		4
.L_28:
        /*0078*/ 	.byte	0x04, 0x36
        /*007a*/ 	.short	(.L_30 - .L_29)
.L_29:
        /*007c*/ 	.word	0x00000008
.L_30:


//--------------------- .nv.callgraph             --------------------------
	.section	.nv.callgraph,"",@"SHT_CUDA_CALLGRAPH"
	.align	4
	.sectionentsize	8
	.align		4
        /*0000*/ 	.word	0x00000000
	.align		4
        /*0004*/ 	.word	0xffffffff
	.align		4
        /*0008*/ 	.word	index@(_Z5c_addddd)
	.align		4
        /*000c*/ 	.word	index@(vprintf)
	.align		4
        /*0010*/ 	.word	0x00000000
	.align		4
        /*0014*/ 	.word	0xfffffffe
	.align		4
        /*0018*/ 	.word	0x00000000
	.align		4
        /*001c*/ 	.word	0xfffffffd
	.align		4
        /*0020*/ 	.word	0x00000000
	.align		4
        /*0024*/ 	.word	0xfffffffc


//--------------------- .nv.constant4             --------------------------
	.section	.nv.constant4,"a",@progbits
	.align	8
	.align		8
.nv.constant4:
        /*0000*/ 	.dword	vprintf
	.align		8
        /*0008*/ 	.dword	$str


//--------------------- .text._Z5c_addddd         --------------------------
	.section	.text._Z5c_addddd,"ax",@progbits
	.align	128
        .global         _Z5c_addddd
        .type           _Z5c_addddd,@function
        .size           _Z5c_addddd,(.L_x_15 - _Z5c_addddd)
        .other          _Z5c_addddd,@"STO_CUDA_ENTRY STV_DEFAULT"
_Z5c_addddd:
.text._Z5c_addddd:
[----:B------:R-:W0:Y:S08]  /*0000*/  LDC R1, c[0x0][0x37c] ;  /* 0x0000df00ff017b82 */ /* 0x000e300000000800 */
[----:B------:R-:W1:Y:S01]  /*0010*/  LDC.64 R2, c[0x0][0x388] ;  /* 0x0000e200ff027b82 */ /* 0x000e620000000a00 */
[----:B------:R-:W-:Y:S01]  /*0020*/  IMAD.MOV.U32 R8, RZ, RZ, 0x0 ;  /* 0x00000000ff087424 */ /* 0x000fe200078e00ff */
[----:B------:R-:W2:Y:S01]  /*0030*/  LDCU UR4, c[0x0][0x2f8] ;  /* 0x00005f00ff0477ac */ /* 0x000ea20008000800 */
[----:B------:R-:W-:-:S02]  /*0040*/  IMAD.MOV.U32 R9, RZ, RZ, 0x3fd80000 ;  /* 0x3fd80000ff097424 */ /* 0x000fc400078e00ff */
[----:B0-----:R-:W-:Y:S01]  /*0050*/  VIADD R1, R1, 0xffffffc8 ;  /* 0xffffffc801017836 */ /* 0x001fe20000000000 */
[----:B------:R-:W0:Y:S02]  /*0060*/  LDCU UR5, c[0x0][0x2fc] ;  /* 0x00005f80ff0577ac */ /* 0x000e240008000800 */
[----:B------:R-:W3:Y:S01]  /*0070*/  LDC.64 R4, c[0x0][0x380] ;  /* 0x0000e000ff047b82 */ /* 0x000ee20000000a00 */
[----:B-1----:R-:W-:-:S08]  /*0080*/  DMUL R2, R2, R2 ;  /* 0x0000000202027228 */ /* 0x002fd00000000000 */
[----:B---3--:R-:W-:-:S06]  /*0090*/  DFMA R2, R4, R4, R2 ;  /* 0x000000040402722b */ /* 0x008fcc0000000002 */
[----:B------:R-:W1:Y:S04]  /*00a0*/  MUFU.RSQ64H R5, R3 ;  /* 0x0000000300057308 */ /* 0x000e680000001c00 */
[----:B------:R-:W-:-:S05]  /*00b0*/  VIADD R4, R3, 0xfcb00000 ;  /* 0xfcb0000003047836 */ /* 0x000fca0000000000 */
[----:B------:R-:W-:Y:S01]  /*00c0*/  ISETP.GE.U32.AND P0, PT, R4, 0x7ca00000, PT ;  /* 0x7ca000000400780c */ /* 0x000fe20003f06070 */
[----:B-1----:R-:W-:-:S08]  /*00d0*/  DMUL R6, R4, R4 ;  /* 0x0000000404067228 */ /* 0x002fd00000000000 */
[----:B------:R-:W-:-:S08]  /*00e0*/  DFMA R6, R2, -R6, 1 ;  /* 0x3ff000000206742b */ /* 0x000fd00000000806 */
[----:B------:R-:W-:Y:S02]  /*00f0*/  DFMA R8, R6, R8, 0.5 ;  /* 0x3fe000000608742b */ /* 0x000fe40000000008 */
[----:B------:R-:W-:-:S08]  /*0100*/  DMUL R6, R4, R6 ;  /* 0x0000000604067228 */ /* 0x000fd00000000000 */
[----:B------:R-:W-:Y:S01]  /*0110*/  DFMA R8, R8, R6, R4 ;  /* 0x000000060808722b */ /* 0x000fe20000000004 */
[----:B--2---:R-:W-:-:S05]  /*0120*/  IADD3 R6, P1, PT, R1, UR4, RZ ;  /* 0x0000000401067c10 */ /* 0x004fca000ff3e0ff */
[----:B0-----:R-:W-:Y:S02]  /*0130*/  IMAD.X R7, RZ, RZ, UR5, P1 ;  /* 0x00000005ff077e24 */ /* 0x001fe400088e06ff */
[----:B------:R-:W-:Y:S02]  /*0140*/  DMUL R10, R2, R8 ;  /* 0x00000008020a7228 */ /* 0x000fe40000000000 */
[----:B------:R-:W-:Y:S02]  /*0150*/  VIADD R17, R9, 0xfff00000 ;  /* 0xfff0000009117836 */ /* 0x000fe40000000000 */
[----:B------:R-:W-:-:S04]  /*0160*/  IMAD.MOV.U32 R16, RZ, RZ, R8 ;  /* 0x000000ffff107224 */ /* 0x000fc800078e0008 */
[----:B------:R-:W-:-:S08]  /*0170*/  DFMA R12, R10, -R10, R2 ;  /* 0x8000000a0a0c722b */ /* 0x000fd00000000002 */
[----:B------:R-:W-:Y:S01]  /*0180*/  DFMA R14, R12, R16, R10 ;  /* 0x000000100c0e722b */ /* 0x000fe2000000000a */
[----:B------:R-:W-:Y:S10]  /*0190*/  @!P0 BRA `(.L_x_0) ;  /* 0x0000000000088947 */ /* 0x000ff40003800000 */
[----:B------:R-:W-:-:S07]  /*01a0*/  MOV R0, 0x1c0 ;  /* 0x000001c000007802 */ /* 0x000fce0000000f00 */
[----:B------:R-:W-:Y:S05]  /*01b0*/  CALL.REL.NOINC `($__internal_1_$__cuda_sm20_dsqrt_rn_f64_mediumpath_v1) ;  /* 0x0000000800f47944 */ /* 0x000fea0003c00000 */
.L_x_0:
[----:B------:R-:W-:Y:S01]  /*01c0*/  UMOV UR4, 0x47ae147b ;  /* 0x47ae147b00047882 */ /* 0x000fe20000000000 */
[----:B------:R-:W-:Y:S01]  /*01d0*/  UMOV UR5, 0x3f847ae1 ;  /* 0x3f847ae100057882 */ /* 0x000fe20000000000 */
[----:B------:R-:W-:Y:S01]  /*01e0*/  IMAD.MOV.U32 R0, RZ, RZ, R15 ;  /* 0x000000ffff007224 */ /* 0x000fe200078e000f */
[----:B------:R-:W-:Y:S01]  /*01f0*/  DSETP.MAX.AND P0, P1, R14, UR4, PT ;  /* 0x000000040e007e2a */ /* 0x000fe2000b90f000 */
[----:B------:R-:W-:Y:S01]  /*0200*/  UMOV UR6, UR5 ;  /* 0x0000000500067c82 */ /* 0x000fe20008000000 */
[----:B------:R-:W-:Y:S01]  /*0210*/  IMAD.MOV.U32 R2, RZ, RZ, 0x1 ;  /* 0x00000001ff027424 */ /* 0x000fe200078e00ff */
[----:B------:R-:W0:Y:S03]  /*0220*/  LDC.64 R12, c[0x0][0x390] ;  /* 0x0000e400ff0c7b82 */ /* 0x000e260000000a00 */
[----:B------:R-:W-:Y:S01]  /*0230*/  FSEL R11, R0, UR6, P0 ;  /* 0x00000006000b7c08 */ /* 0x000fe20008000000 */
[----:B------:R-:W-:Y:S01]  /*0240*/  IMAD.U32 R0, RZ, RZ, UR6 ;  /* 0x00000006ff007e24 */ /* 0x000fe2000f8e00ff */
[----:B------:R-:W-:-:S06]  /*0250*/  SEL R10, R14, UR4, P0 ;  /* 0x000000040e0a7c07 */ /* 0x000fcc0008000000 */
[----:B------:R-:W-:-:S04]  /*0260*/  @P1 LOP3.LUT R11, R0, 0x80000, RZ, 0xfc, !PT ;  /* 0x00080000000b1812 */ /* 0x000fc800078efcff */
[----:B------:R-:W1:Y:S02]  /*0270*/  MUFU.RCP64H R3, R11 ;  /* 0x0000000b00037308 */ /* 0x000e640000001800 */
[----:B-1----:R-:W-:-:S08]  /*0280*/  DFMA R4, -R10, R2, 1 ;  /* 0x3ff000000a04742b */ /* 0x002fd00000000102 */
[----:B------:R-:W-:-:S08]  /*0290*/  DFMA R4, R4, R4, R4 ;  /* 0x000000040404722b */ /* 0x000fd00000000004 */
[----:B------:R-:W-:Y:S02]  /*02a0*/  DFMA R4, R2, R4, R2 ;  /* 0x000000040204722b */ /* 0x000fe40000000002 */
[----:B0-----:R-:W-:-:S06]  /*02b0*/  DMUL R2, R12, R12 ;  /* 0x0000000c0c027228 */ /* 0x001fcc0000000000 */
[----:B------:R-:W-:-:S04]  /*02c0*/  DFMA R8, -R10, R4, 1 ;  /* 0x3ff000000a08742b */ /* 0x000fc80000000104 */
[----:B------:R-:W-:-:S04]  /*02d0*/  FSETP.GEU.AND P1, PT, |R3|, 6.5827683646048100446e-37, PT ;  /* 0x036000000300780b */ /* 0x000fc80003f2e200 */
[----:B------:R-:W-:-:S08]  /*02e0*/  DFMA R8, R4, R8, R4 ;  /* 0x000000080408722b */ /* 0x000fd00000000004 */
[----:B------:R-:W-:-:S08]  /*02f0*/  DMUL R4, R2, R8 ;  /* 0x0000000802047228 */ /* 0x000fd00000000000 */
[----:B------:R-:W-:-:S08]  /*0300*/  DFMA R12, -R10, R4, R2 ;  /* 0x000000040a0c722b */ /* 0x000fd00000000102 */
[----:B------:R-:W-:-:S10]  /*0310*/  DFMA R8, R8, R12, R4 ;  /* 0x0000000c0808722b */ /* 0x000fd40000000004 */
[----:B------:R-:W-:-:S05]  /*0320*/  FFMA R0, RZ, R11, R9 ;  /* 0x0000000bff007223 */ /* 0x000fca0000000009 */
[----:B------:R-:W-:-:S13]  /*0330*/  FSETP.GT.AND P0, PT, |R0|, 1.469367938527859385e-39, PT ;  /* 0x001000000000780b */ /* 0x000fda0003f04200 */
[----:B------:R-:W-:Y:S05]  /*0340*/  @P0 BRA P1, `(.L_x_1) ;  /* 0x0000000000200947 */ /* 0x000fea0000800000 */
[----:B------:R-:W-:Y:S01]  /*0350*/  IMAD.MOV.U32 R12, RZ, RZ, R2 ;  /* 0x000000ffff0c7224 */ /* 0x000fe200078e0002 */
[----:B------:R-:W-:Y:S01]  /*0360*/  MOV R26, 0x3b0 ;  /* 0x000003b0001a7802 */ /* 0x000fe20000000f00 */
[----:B------:R-:W-:Y:S02]  /*0370*/  IMAD.MOV.U32 R13, RZ, RZ, R3 ;  /* 0x000000ffff0d7224 */ /* 0x000fe400078e0003 */
[----:B------:R-:W-:Y:S02]  /*0380*/  IMAD.MOV.U32 R14, RZ, RZ, R10 ;  /* 0x000000ffff0e7224 */ /* 0x000fe400078e000a */
[----:B------:R-:W-:-:S07]  /*0390*/  IMAD.MOV.U32 R15, RZ, RZ, R11 ;  /* 0x000000ffff0f7224 */ /* 0x000fce00078e000b */
[----:B------:R-:W-:Y:S05]  /*03a0*/  CALL.REL.NOINC `($__internal_0_$__cuda_sm20_div_rn_f64_full) ;  /* 0x0000000400107944 */ /* 0x000fea0003c00000 */
[----:B------:R-:W-:Y:S02]  /*03b0*/  IMAD.MOV.U32 R8, RZ, RZ, R4 ;  /* 0x000000ffff087224 */ /* 0x000fe400078e0004 */
[----:B------:R-:W-:-:S07]  /*03c0*/  IMAD.MOV.U32 R9, RZ, RZ, R5 ;  /* 0x000000ffff097224 */ /* 0x000fce00078e0005 */
.L_x_1:
[----:B------:R-:W0:Y:S01]  /*03d0*/  MUFU.RCP64H R3, R11 ;  /* 0x0000000b00037308 */ /* 0x000e220000001800 */
[----:B------:R-:W-:Y:S01]  /*03e0*/  IMAD.MOV.U32 R2, RZ, RZ, 0x1 ;  /* 0x00000001ff027424 */ /* 0x000fe200078e00ff */
[----:B------:R-:W1:Y:S01]  /*03f0*/  LDCU.64 UR4, c[0x0][0x380] ;  /* 0x00007000ff0477ac */ /* 0x000e620008000a00 */
[----:B------:R-:W2:Y:S04]  /*0400*/  LDC R0, c[0x0][0x384] ;  /* 0x0000e100ff007b82 */ /* 0x000ea80000000800 */
[----:B0-----:R-:W-:-:S08]  /*0410*/  DFMA R4, -R10, R2, 1 ;  /* 0x3ff000000a04742b */ /* 0x001fd00000000102 */
[----:B------:R-:W-:Y:S01]  /*0420*/  DFMA R4, R4, R4, R4 ;  /* 0x000000040404722b */ /* 0x000fe20000000004 */
[----:B--2---:R-:W-:-:S07]  /*0430*/  FSETP.GEU.AND P1, PT, |R0|, 6.5827683646048100446e-37, PT ;  /* 0x036000000000780b */ /* 0x004fce0003f2e200 */
[----:B------:R-:W-:-:S08]  /*0440*/  DFMA R4, R2, R4, R2 ;  /* 0x000000040204722b */ /* 0x000fd00000000002 */
[----:B------:R-:W-:-:S08]  /*0450*/  DFMA R2, -R10, R4, 1 ;  /* 0x3ff000000a02742b */ /* 0x000fd00000000104 */
[----:B------:R-:W-:-:S08]  /*0460*/  DFMA R12, R4, R2, R4 ;  /* 0x00000002040c722b */ /* 0x000fd00000000004 */
[----:B-1----:R-:W-:-:S08]  /*0470*/  DMUL R2, R12, UR4 ;  /* 0x000000040c027c28 */ /* 0x002fd00008000000 */
[----:B------:R-:W-:-:S08]  /*0480*/  DFMA R4, -R10, R2, UR4 ;  /* 0x000000040a047e2b */ /* 0x000fd00008000102 */
[----:B------:R-:W-:-:S10]  /*0490*/  DFMA R2, R12, R4, R2 ;  /* 0x000000040c02722b */ /* 0x000fd40000000002 */
[----:B------:R-:W-:-:S05]  /*04a0*/  FFMA R4, RZ, R11, R3 ;  /* 0x0000000bff047223 */ /* 0x000fca0000000003 */
[----:B------:R-:W-:-:S13]  /*04b0*/  FSETP.GT.AND P0, PT, |R4|, 1.469367938527859385e-39, PT ;  /* 0x001000000400780b */ /* 0x000fda0003f04200 */
[----:B------:R-:W-:Y:S05]  /*04c0*/  @P0 BRA P1, `(.L_x_2) ;  /* 0x0000000000200947 */ /* 0x000fea0000800000 */
[----:B------:R-:W0:Y:S01]  /*04d0*/  LDC R12, c[0x0][0x380] ;  /* 0x0000e000ff0c7b82 */ /* 0x000e220000000800 */
[----:B------:R-:W-:Y:S01]  /*04e0*/  IMAD.MOV.U32 R14, RZ, RZ, R10 ;  /* 0x000000ffff0e7224 */ /* 0x000fe200078e000a */
[----:B------:R-:W-:Y:S01]  /*04f0*/  MOV R26, 0x530 ;  /* 0x00000530001a7802 */ /* 0x000fe20000000f00 */
[----:B------:R-:W-:-:S05]  /*0500*/  IMAD.MOV.U32 R15, RZ, RZ, R11 ;  /* 0x000000ffff0f7224 */ /* 0x000fca00078e000b */
[----:B------:R-:W1:Y:S02]  /*0510*/  LDC R13, c[0x0][0x384] ;  /* 0x0000e100ff0d7b82 */ /* 0x000e640000000800 */
[----:B01----:R-:W-:Y:S05]  /*0520*/  CALL.REL.NOINC `($__internal_0_$__cuda_sm20_div_rn_f64_full) ;  /* 0x0000000000b07944 */ /* 0x003fea0003c00000 */
[----:B------:R-:W-:Y:S01]  /*0530*/  IMAD.MOV.U32 R2, RZ, RZ, R4 ;  /* 0x000000ffff027224 */ /* 0x000fe200078e0004 */
[----:B------:R-:W-:-:S07]  /*0540*/  MOV R3, R5 ;  /* 0x0000000500037202 */ /* 0x000fce0000000f00 */
.L_x_2:
[----:B------:R-:W0:Y:S01]  /*0550*/  MUFU.RCP64H R5, R11 ;  /* 0x0000000b00057308 */ /* 0x000e220000001800 */
[----:B------:R-:W-:Y:S01]  /*0560*/  IMAD.MOV.U32 R4, RZ, RZ, 0x1 ;  /* 0x00000001ff047424 */ /* 0x000fe200078e00ff */
[----:B------:R-:W1:Y:S01]  /*0570*/  LDCU.64 UR4, c[0x0][0x388] ;  /* 0x00007100ff0477ac */ /* 0x000e620008000a00 */
[----:B------:R-:W2:Y:S01]  /*0580*/  LDC R0, c[0x0][0x38c] ;  /* 0x0000e300ff007b82 */ /* 0x000ea20000000800 */
[----:B------:R-:W-:-:S03]  /*0590*/  DMUL R2, R2, R8 ;  /* 0x0000000802027228 */ /* 0x000fc60000000000 */
        /* <DEDUP_REMOVED lines=18> */
.L_x_3:
[----:B------:R-:W0:Y:S01]  /*06c0*/  LDC.64 R16, c[0x0][0x390] ;  /* 0x0000e400ff107b82 */ /* 0x000e220000000a00 */
[----:B------:R-:W-:Y:S01]  /*06d0*/  DMUL R12, R4, R8 ;  /* 0x00000008040c7228 */ /* 0x000fe20000000000 */
[----:B------:R-:W-:Y:S01]  /*06e0*/  MOV R0, 0x0 ;  /* 0x0000000000007802 */ /* 0x000fe20000000f00 */
[----:B------:R1:W-:Y:S01]  /*06f0*/  STL.64 [R1+0x18], R10 ;  /* 0x0000180a01007387 */ /* 0x0003e20000100a00 */
[----:B------:R-:W2:Y:S03]  /*0700*/  LDCU.64 UR4, c[0x4][0x8] ;  /* 0x01000100ff0477ac */ /* 0x000ea60008000a00 */
[----:B------:R1:W-:Y:S01]  /*0710*/  STL.64 [R1+0x20], R8 ;  /* 0x0000200801007387 */ /* 0x0003e20000100a00 */
[----:B------:R-:W3:Y:S03]  /*0720*/  LDC.64 R18, c[0x0][0x380] ;  /* 0x0000e000ff127b82 */ /* 0x000ee60000000a00 */
[----:B------:R1:W-:Y:S04]  /*0730*/  STL.64 [R1+0x28], R2 ;  /* 0x0000280201007387 */ /* 0x0003e80000100a00 */
[----:B------:R1:W-:Y:S01]  /*0740*/  STL.64 [R1+0x30], R12 ;  /* 0x0000300c01007387 */ /* 0x0003e20000100a00 */
[----:B------:R-:W4:Y:S01]  /*0750*/  LDC.64 R20, c[0x0][0x388] ;  /* 0x0000e200ff147b82 */ /* 0x000f220000000a00 */
[----:B--2---:R-:W-:-:S02]  /*0760*/  IMAD.U32 R4, RZ, RZ, UR4 ;  /* 0x00000004ff047e24 */ /* 0x004fc4000f8e00ff */
[----:B0-----:R1:W-:Y:S05]  /*0770*/  STL.64 [R1], R16 ;  /* 0x0000001001007387 */ /* 0x0013ea0000100a00 */
[----:B------:R1:W0:Y:S01]  /*0780*/  LDC.64 R14, c[0x4][R0] ;  /* 0x01000000000e7b82 */ /* 0x0002220000000a00 */
[----:B------:R-:W-:Y:S01]  /*0790*/  IMAD.U32 R5, RZ, RZ, UR5 ;  /* 0x00000005ff057e24 */ /* 0x000fe2000f8e00ff */
[----:B---3--:R1:W-:Y:S04]  /*07a0*/  STL.64 [R1+0x8], R18 ;  /* 0x0000081201007387 */ /* 0x0083e80000100a00 */
[----:B----4-:R1:W-:Y:S02]  /*07b0*/  STL.64 [R1+0x10], R20 ;  /* 0x0000101401007387 */ /* 0x0103e40000100a00 */
[----:B-1----:R-:W-:-:S07]  /*07c0*/  LEPC R20, `(.L_x_4) ;  /* 0x000000001014794e */ /* 0x002fce0000000000 */
[----:B0-----:R-:W-:Y:S05]  /*07d0*/  CALL.ABS.NOINC R14 ;  /* 0x000000000e007343 */ /* 0x001fea0003c00000 */
.L_x_4:
[----:B------:R-:W-:Y:S05]  /*07e0*/  EXIT ;  /* 0x000000000000794d */ /* 0x000fea0003800000 */
        .weak           $__internal_0_$__cuda_sm20_div_rn_f64_full
        .type           $__internal_0_$__cuda_sm20_div_rn_f64_full,@function
        .size           $__internal_0_$__cuda_sm20_div_rn_f64_full,($__internal_1_$__cuda_sm20_dsqrt_rn_f64_mediumpath_v1 - $__internal_0_$__cuda_sm20_div_rn_f64_full)
$__internal_0_$__cuda_sm20_div_rn_f64_full:
[C---:B------:R-:W-:Y:S01]  /*07f0*/  FSETP.GEU.AND P0, PT, |R15|.reuse, 1.469367938527859385e-39, PT ;  /* 0x001000000f00780b */ /* 0x040fe20003f0e200 */
[----:B------:R-:W-:Y:S01]  /*0800*/  IMAD.MOV.U32 R22, RZ, RZ, 0x1 ;  /* 0x00000001ff167424 */ /* 0x000fe200078e00ff */
[----:B------:R-:W-:Y:S01]  /*0810*/  LOP3.LUT R16, R15, 0x800fffff, RZ, 0xc0, !PT ;  /* 0x800fffff0f107812 */ /* 0x000fe200078ec0ff */
[----:B------:R-:W-:Y:S02]  /*0820*/  IMAD.MOV.U32 R0, RZ, RZ, 0x1ca00000 ;  /* 0x1ca00000ff007424 */ /* 0x000fe400078e00ff */
[----:B------:R-:W-:Y:S01]  /*0830*/  IMAD.MOV.U32 R18, RZ, RZ, R12 ;  /* 0x000000ffff127224 */ /* 0x000fe200078e000c */
[----:B------:R-:W-:Y:S01]  /*0840*/  LOP3.LUT R17, R16, 0x3ff00000, RZ, 0xfc, !PT ;  /* 0x3ff0000010117812 */ /* 0x000fe200078efcff */
[----:B------:R-:W-:-:S06]  /*0850*/  IMAD.MOV.U32 R16, RZ, RZ, R14 ;  /* 0x000000ffff107224 */ /* 0x000fcc00078e000e */
[----:B------:R-:W-:-:S06]  /*0860*/  @!P0 DMUL R16, R14, 8.98846567431157953865e+307 ;  /* 0x7fe000000e108828 */ /* 0x000fcc0000000000 */
[----:B------:R-:W0:Y:S02]  /*0870*/  MUFU.RCP64H R23, R17 ;  /* 0x0000001100177308 */ /* 0x000e240000001800 */
[----:B0-----:R-:W-:-:S08]  /*0880*/  DFMA R4, R22, -R16, 1 ;  /* 0x3ff000001604742b */ /* 0x001fd00000000810 */
[----:B------:R-:W-:-:S08]  /*0890*/  DFMA R4, R4, R4, R4 ;  /* 0x000000040404722b */ /* 0x000fd00000000004 */
[----:B------:R-:W-:Y:S01]  /*08a0*/  DFMA R22, R22, R4, R22 ;  /* 0x000000041616722b */ /* 0x000fe20000000016 */
[----:B------:R-:W-:Y:S02]  /*08b0*/  LOP3.LUT R5, R15, 0x7ff00000, RZ, 0xc0, !PT ;  /* 0x7ff000000f057812 */ /* 0x000fe400078ec0ff */
[----:B------:R-:W-:-:S04]  /*08c0*/  LOP3.LUT R4, R13, 0x7ff00000, RZ, 0xc0, !PT ;  /* 0x7ff000000d047812 */ /* 0x000fc800078ec0ff */
[----:B------:R-:W-:Y:S01]  /*08d0*/  ISETP.GE.U32.AND P1, PT, R4, R5, PT ;  /* 0x000000050400720c */ /* 0x000fe20003f26070 */
[C---:B------:R-:W-:Y:S01]  /*08e0*/  DFMA R20, R22.reuse, -R16, 1 ;  /* 0x3ff000001614742b */ /* 0x040fe20000000810 */
[----:B------:R-:W-:Y:S02]  /*08f0*/  IMAD.MOV.U32 R27, RZ, RZ, R4 ;  /* 0x000000ffff1b7224 */ /* 0x000fe400078e0004 */
[----:B------:R-:W-:Y:S02]  /*0900*/  SEL R19, R0, 0x63400000, !P1 ;  /* 0x6340000000137807 */ /* 0x000fe40004800000 */
[----:B------:R-:W-:Y:S02]  /*0910*/  FSETP.GEU.AND P1, PT, |R13|, 1.469367938527859385e-39, PT ;  /* 0x001000000d00780b */ /* 0x000fe40003f2e200 */
[----:B------:R-:W-:Y:S01]  /*0920*/  LOP3.LUT R19, R19, 0x800fffff, R13, 0xf8, !PT ;  /* 0x800fffff13137812 */ /* 0x000fe200078ef80d */
[----:B------:R-:W-:-:S10]  /*0930*/  DFMA R20, R22, R20, R22 ;  /* 0x000000141614722b */ /* 0x000fd40000000016 */
[----:B------:R-:W-:Y:S05]  /*0940*/  @P1 BRA `(.L_x_5) ;  /* 0x0000000000201947 */ /* 0x000fea0003800000 */
[----:B------:R-:W-:Y:S01]  /*0950*/  LOP3.LUT R23, R15, 0x7ff00000, RZ, 0xc0, !PT ;  /* 0x7ff000000f177812 */ /* 0x000fe200078ec0ff */
[----:B------:R-:W-:-:S03]  /*0960*/  IMAD.MOV.U32 R22, RZ, RZ, RZ ;  /* 0x000000ffff167224 */ /* 0x000fc600078e00ff */
[----:B------:R-:W-:-:S04]  /*0970*/  ISETP.GE.U32.AND P1, PT, R4, R23, PT ;  /* 0x000000170400720c */ /* 0x000fc80003f26070 */
[----:B------:R-:W-:-:S04]  /*0980*/  SEL R23, R0, 0x63400000, !P1 ;  /* 0x6340000000177807 */ /* 0x000fc80004800000 */
[----:B------:R-:W-:-:S04]  /*0990*/  LOP3.LUT R23, R23, 0x80000000, R13, 0xf8, !PT ;  /* 0x8000000017177812 */ /* 0x000fc800078ef80d */
[----:B------:R-:W-:-:S06]  /*09a0*/  LOP3.LUT R23, R23, 0x100000, RZ, 0xfc, !PT ;  /* 0x0010000017177812 */ /* 0x000fcc00078efcff */
[----:B------:R-:W-:-:S10]  /*09b0*/  DFMA R18, R18, 2, -R22 ;  /* 0x400000001212782b */ /* 0x000fd40000000816 */
[----:B------:R-:W-:-:S07]  /*09c0*/  LOP3.LUT R27, R19, 0x7ff00000, RZ, 0xc0, !PT ;  /* 0x7ff00000131b7812 */ /* 0x000fce00078ec0ff */
.L_x_5:
[----:B------:R-:W-:-:S08]  /*09d0*/  DMUL R22, R20, R18 ;  /* 0x0000001214167228 */ /* 0x000fd00000000000 */
[----:B------:R-:W-:-:S08]  /*09e0*/  DFMA R24, R22, -R16, R18 ;  /* 0x800000101618722b */ /* 0x000fd00000000012 */
[----:B------:R-:W-:Y:S01]  /*09f0*/  DFMA R24, R20, R24, R22 ;  /* 0x000000181418722b */ /* 0x000fe20000000016 */
[----:B------:R-:W-:Y:S01]  /*0a00*/  IMAD.MOV.U32 R20, RZ, RZ, R5 ;  /* 0x000000ffff147224 */ /* 0x000fe200078e0005 */
[----:B------:R-:W-:Y:S01]  /*0a10*/  @!P0 LOP3.LUT R20, R17, 0x7ff00000, RZ, 0xc0, !PT ;  /* 0x7ff0000011148812 */ /* 0x000fe200078ec0ff */
[----:B------:R-:W-:-:S04]  /*0a20*/  VIADD R5, R27, 0xffffffff ;  /* 0xffffffff1b057836 */ /* 0x000fc80000000000 */
[----:B------:R-:W-:Y:S01]  /*0a30*/  VIADD R21, R20, 0xffffffff ;  /* 0xffffffff14157836 */ /* 0x000fe20000000000 */
[----:B------:R-:W-:-:S04]  /*0a40*/  ISETP.GT.U32.AND P0, PT, R5, 0x7feffffe, PT ;  /* 0x7feffffe0500780c */ /* 0x000fc80003f04070 */
[----:B------:R-:W-:-:S13]  /*0a50*/  ISETP.GT.U32.OR P0, PT, R21, 0x7feffffe, P0 ;  /* 0x7feffffe1500780c */ /* 0x000fda0000704470 */
[----:B------:R-:W-:Y:S05]  /*0a60*/  @P0 BRA `(.L_x_6) ;  /* 0x00000000006c0947 */ /* 0x000fea0003800000 */
[----:B------:R-:W-:Y:S01]  /*0a70*/  LOP3.LUT R13, R15, 0x7ff00000, RZ, 0xc0, !PT ;  /* 0x7ff000000f0d7812 */ /* 0x000fe200078ec0ff */
[----:B------:R-:W-:-:S03]  /*0a80*/  IMAD.MOV.U32 R12, RZ, RZ, RZ ;  /* 0x000000ffff0c7224 */ /* 0x000fc600078e00ff */
[CC--:B------:R-:W-:Y:S02]  /*0a90*/  VIADDMNMX R5, R4.reuse, -R13.reuse, 0xb9600000, !PT ;  /* 0xb960000004057446 */ /* 0x0c0fe4000780090d */
[----:B------:R-:W-:Y:S02]  /*0aa0*/  ISETP.GE.U32.AND P0, PT, R4, R13, PT ;  /* 0x0000000d0400720c */ /* 0x000fe40003f06070 */
[----:B------:R-:W-:Y:S02]  /*0ab0*/  VIMNMX R5, PT, PT, R5, 0x46a00000, PT ;  /* 0x46a0000005057848 */ /* 0x000fe40003fe0100 */
[----:B------:R-:W-:-:S04]  /*0ac0*/  SEL R0, R0, 0x63400000, !P0 ;  /* 0x6340000000007807 */ /* 0x000fc80004000000 */
[----:B------:R-:W-:-:S05]  /*0ad0*/  IADD3 R0, PT, PT, -R0, R5, RZ ;  /* 0x0000000500007210 */ /* 0x000fca0007ffe1ff */
[----:B------:R-:W-:-:S06]  /*0ae0*/  VIADD R13, R0, 0x7fe00000 ;  /* 0x7fe00000000d7836 */ /* 0x000fcc0000000000 */
[----:B------:R-:W-:-:S10]  /*0af0*/  DMUL R4, R24, R12 ;  /* 0x0000000c18047228 */ /* 0x000fd40000000000 */
[----:B------:R-:W-:-:S13]  /*0b00*/  FSETP.GTU.AND P0, PT, |R5|, 1.469367938527859385e-39, PT ;  /* 0x001000000500780b */ /* 0x000fda0003f0c200 */
[----:B------:R-:W-:Y:S05]  /*0b10*/  @P0 BRA `(.L_x_7) ;  /* 0x0000000000940947 */ /* 0x000fea0003800000 */
[----:B------:R-:W-:Y:S01]  /*0b20*/  DFMA R16, R24, -R16, R18 ;  /* 0x800000101810722b */ /* 0x000fe20000000012 */
[----:B------:R-:W-:-:S09]  /*0b30*/  IMAD.MOV.U32 R12, RZ, RZ, RZ ;  /* 0x000000ffff0c7224 */ /* 0x000fd200078e00ff */
[C---:B------:R-:W-:Y:S02]  /*0b40*/  FSETP.NEU.AND P0, PT, R17.reuse, RZ, PT ;  /* 0x000000ff1100720b */ /* 0x040fe40003f0d000 */
[----:B------:R-:W-:-:S04]  /*0b50*/  LOP3.LUT R19, R17, 0x80000000, R15, 0x48, !PT ;  /* 0x8000000011137812 */ /* 0x000fc800078e480f */
[----:B------:R-:W-:-:S07]  /*0b60*/  LOP3.LUT R13, R19, R13, RZ, 0xfc, !PT ;  /* 0x0000000d130d7212 */ /* 0x000fce00078efcff */
[----:B------:R-:W-:Y:S05]  /*0b70*/  @!P0 BRA `(.L_x_7) ;  /* 0x00000000007c8947 */ /* 0x000fea0003800000 */
[----:B------:R-:W-:Y:S01]  /*0b80*/  IMAD.MOV R15, RZ, RZ, -R0 ;  /* 0x000000ffff0f7224 */ /* 0x000fe200078e0a00 */
[----:B------:R-:W-:Y:S01]  /*0b90*/  DMUL.RP R12, R24, R12 ;  /* 0x0000000c180c7228 */ /* 0x000fe20000008000 */
[----:B------:R-:W-:-:S06]  /*0ba0*/  IMAD.MOV.U32 R14, RZ, RZ, RZ ;  /* 0x000000ffff0e7224 */ /* 0x000fcc00078e00ff */
[----:B------:R-:W-:-:S03]  /*0bb0*/  DFMA R14, R4, -R14, R24 ;  /* 0x8000000e040e722b */ /* 0x000fc60000000018 */
[----:B------:R-:W-:-:S03]  /*0bc0*/  LOP3.LUT R19, R13, R19, RZ, 0x3c, !PT ;  /* 0x000000130d137212 */ /* 0x000fc600078e3cff */
[----:B------:R-:W-:-:S04]  /*0bd0*/  IADD3 R14, PT, PT, -R0, -0x43300000, RZ ;  /* 0xbcd00000000e7810 */ /* 0x000fc80007ffe1ff */
[----:B------:R-:W-:-:S04]  /*0be0*/  FSETP.NEU.AND P0, PT, |R15|, R14, PT ;  /* 0x0000000e0f00720b */ /* 0x000fc80003f0d200 */
[----:B------:R-:W-:Y:S02]  /*0bf0*/  FSEL R4, R12, R4, !P0 ;  /* 0x000000040c047208 */ /* 0x000fe40004000000 */
[----:B------:R-:W-:Y:S01]  /*0c00*/  FSEL R5, R19, R5, !P0 ;  /* 0x0000000513057208 */ /* 0x000fe20004000000 */
[----:B------:R-:W-:Y:S06]  /*0c10*/  BRA `(.L_x_7) ;  /* 0x0000000000547947 */ /* 0x000fec0003800000 */
.L_x_6:
[----:B------:R-:W-:-:S14]  /*0c20*/  DSETP.NAN.AND P0, PT, R12, R12, PT ;  /* 0x0000000c0c00722a */ /* 0x000fdc0003f08000 */
[----:B------:R-:W-:Y:S05]  /*0c30*/  @P0 BRA `(.L_x_8) ;  /* 0x0000000000440947 */ /* 0x000fea0003800000 */
[----:B------:R-:W-:-:S14]  /*0c40*/  DSETP.NAN.AND P0, PT, R14, R14, PT ;  /* 0x0000000e0e00722a */ /* 0x000fdc0003f08000 */
[----:B------:R-:W-:Y:S05]  /*0c50*/  @P0 BRA `(.L_x_9) ;  /* 0x0000000000300947 */ /* 0x000fea0003800000 */
[----:B------:R-:W-:Y:S01]  /*0c60*/  ISETP.NE.AND P0, PT, R27, R20, PT ;  /* 0x000000141b00720c */ /* 0x000fe20003f05270 */
[----:B------:R-:W-:Y:S02]  /*0c70*/  IMAD.MOV.U32 R4, RZ, RZ, 0x0 ;  /* 0x00000000ff047424 */ /* 0x000fe400078e00ff */
[----:B------:R-:W-:-:S10]  /*0c80*/  IMAD.MOV.U32 R5, RZ, RZ, -0x80000 ;  /* 0xfff80000ff057424 */ /* 0x000fd400078e00ff */
[----:B------:R-:W-:Y:S05]  /*0c90*/  @!P0 BRA `(.L_x_7) ;  /* 0x0000000000348947 */ /* 0x000fea0003800000 */
[----:B------:R-:W-:Y:S02]  /*0ca0*/  ISETP.NE.AND P0, PT, R27, 0x7ff00000, PT ;  /* 0x7ff000001b00780c */ /* 0x000fe40003f05270 */
[----:B------:R-:W-:Y:S02]  /*0cb0*/  LOP3.LUT R5, R13, 0x80000000, R15, 0x48, !PT ;  /* 0x800000000d057812 */ /* 0x000fe400078e480f */
[----:B------:R-:W-:-:S13]  /*0cc0*/  ISETP.EQ.OR P0, PT, R20, RZ, !P0 ;  /* 0x000000ff1400720c */ /* 0x000fda0004702670 */
[----:B------:R-:W-:Y:S01]  /*0cd0*/  @P0 LOP3.LUT R0, R5, 0x7ff00000, RZ, 0xfc, !PT ;  /* 0x7ff0000005000812 */ /* 0x000fe200078efcff */
[----:B------:R-:W-:Y:S02]  /*0ce0*/  @!P0 IMAD.MOV.U32 R4, RZ, RZ, RZ ;  /* 0x000000ffff048224 */ /* 0x000fe400078e00ff */
[----:B------:R-:W-:Y:S02]  /*0cf0*/  @P0 IMAD.MOV.U32 R4, RZ, RZ, RZ ;  /* 0x000000ffff040224 */ /* 0x000fe400078e00ff */
[----:B------:R-:W-:Y:S01]  /*0d00*/  @P0 IMAD.MOV.U32 R5, RZ, RZ, R0 ;  /* 0x000000ffff050224 */ /* 0x000fe200078e0000 */
[----:B------:R-:W-:Y:S06]  /*0d10*/  BRA `(.L_x_7) ;  /* 0x0000000000147947 */ /* 0x000fec0003800000 */
.L_x_9:
[----:B------:R-:W-:Y:S01]  /*0d20*/  LOP3.LUT R5, R15, 0x80000, RZ, 0xfc, !PT ;  /* 0x000800000f057812 */ /* 0x000fe200078efcff */
[----:B------:R-:W-:Y:S01]  /*0d30*/  IMAD.MOV.U32 R4, RZ, RZ, R14 ;  /* 0x000000ffff047224 */ /* 0x000fe200078e000e */
[----:B------:R-:W-:Y:S06]  /*0d40*/  BRA `(.L_x_7) ;  /* 0x0000000000087947 */ /* 0x000fec0003800000 */
.L_x_8:
[----:B------:R-:W-:Y:S01]  /*0d50*/  LOP3.LUT R5, R13, 0x80000, RZ, 0xfc, !PT ;  /* 0x000800000d057812 */ /* 0x000fe200078efcff */
[----:B------:R-:W-:-:S07]  /*0d60*/  IMAD.MOV.U32 R4, RZ, RZ, R12 ;  /* 0x000000ffff047224 */ /* 0x000fce00078e000c */
.L_x_7:
[----:B------:R-:W-:-:S04]  /*0d70*/  IMAD.MOV.U32 R27, RZ, RZ, 0x0 ;  /* 0x00000000ff1b7424 */ /* 0x000fc800078e00ff */
[----:B------:R-:W-:Y:S05]  /*0d80*/  RET.REL.NODEC R26 `(_Z5c_addddd) ;  /* 0xfffffff01a9c7950 */ /* 0x000fea0003c3ffff */
        .weak           $__internal_1_$__cuda_sm20_dsqrt_rn_f64_mediumpath_v1
        .type           $__internal_1_$__cuda_sm20_dsqrt_rn_f64_mediumpath_v1,@function
        .size           $__internal_1_$__cuda_sm20_dsqrt_rn_f64_mediumpath_v1,(.L_x_15 - $__internal_1_$__cuda_sm20_dsqrt_rn_f64_mediumpath_v1)
$__internal_1_$__cuda_sm20_dsqrt_rn_f64_mediumpath_v1:
[----:B------:R-:W-:Y:S02]  /*0d90*/  ISETP.GE.U32.AND P0, PT, R4, -0x3400000, PT ;  /* 0xfcc000000400780c */ /* 0x000fe40003f06070 */
[----:B------:R-:W-:-:S11]  /*0da0*/  MOV R9, R17 ;  /* 0x0000001100097202 */ /* 0x000fd60000000f00 */
[----:B------:R-:W-:Y:S05]  /*0db0*/  @!P0 BRA `(.L_x_10) ;  /* 0x0000000000208947 */ /* 0x000fea0003800000 */
[----:B------:R-:W-:-:S10]  /*0dc0*/  DFMA.RM R8, R12, R8, R10 ;  /* 0x000000080c08722b */ /* 0x000fd4000000400a */
[----:B------:R-:W-:-:S05]  /*0dd0*/  IADD3 R4, P0, PT, R8, 0x1, RZ ;  /* 0x0000000108047810 */ /* 0x000fca0007f1e0ff */
[----:B------:R-:W-:-:S06]  /*0de0*/  IMAD.X R5, RZ, RZ, R9, P0 ;  /* 0x000000ffff057224 */ /* 0x000fcc00000e0609 */
[----:B------:R-:W-:-:S08]  /*0df0*/  DFMA.RP R2, -R8, R4, R2 ;  /* 0x000000040802722b */ /* 0x000fd00000008102 */
[----:B------:R-:W-:-:S06]  /*0e00*/  DSETP.GT.AND P0, PT, R2, RZ, PT ;  /* 0x000000ff0200722a */ /* 0x000fcc0003f04000 */
[----:B------:R-:W-:Y:S02]  /*0e10*/  FSEL R4, R4, R8, P0 ;  /* 0x0000000804047208 */ /* 0x000fe40000000000 */
[----:B------:R-:W-:Y:S01]  /*0e20*/  FSEL R5, R5, R9, P0 ;  /* 0x0000000905057208 */ /* 0x000fe20000000000 */
[----:B------:R-:W-:Y:S06]  /*0e30*/  BRA `(.L_x_11) ;  /* 0x0000000000647947 */ /* 0x000fec0003800000 */
.L_x_10:
[----:B------:R-:W-:-:S14]  /*0e40*/  DSETP.NE.AND P0, PT, R2, RZ, PT ;  /* 0x000000ff0200722a */ /* 0x000fdc0003f05000 */
[----:B------:R-:W-:Y:S05]  /*0e50*/  @!P0 BRA `(.L_x_12) ;  /* 0x0000000000588947 */ /* 0x000fea0003800000 */
[----:B------:R-:W-:-:S13]  /*0e60*/  ISETP.GE.AND P0, PT, R3, RZ, PT ;  /* 0x000000ff0300720c */ /* 0x000fda0003f06270 */
[----:B------:R-:W-:Y:S02]  /*0e70*/  @!P0 IMAD.MOV.U32 R4, RZ, RZ, 0x0 ;  /* 0x00000000ff048424 */ /* 0x000fe400078e00ff */
[----:B------:R-:W-:Y:S01]  /*0e80*/  @!P0 IMAD.MOV.U32 R5, RZ, RZ, -0x80000 ;  /* 0xfff80000ff058424 */ /* 0x000fe200078e00ff */
[----:B------:R-:W-:Y:S06]  /*0e90*/  @!P0 BRA `(.L_x_11) ;  /* 0x00000000004c8947 */ /* 0x000fec0003800000 */
[----:B------:R-:W-:-:S13]  /*0ea0*/  ISETP.GT.AND P0, PT, R3, 0x7fefffff, PT ;  /* 0x7fefffff0300780c */ /* 0x000fda0003f04270 */
[----:B------:R-:W-:Y:S05]  /*0eb0*/  @P0 BRA `(.L_x_12) ;  /* 0x0000000000400947 */ /* 0x000fea0003800000 */
[----:B------:R-:W-:Y:S01]  /*0ec0*/  DMUL R2, R2, 8.11296384146066816958e+31 ;  /* 0x4690000002027828 */ /* 0x000fe20000000000 */
[----:B------:R-:W-:Y:S02]  /*0ed0*/  IMAD.MOV.U32 R4, RZ, RZ, RZ ;  /* 0x000000ffff047224 */ /* 0x000fe400078e00ff */
[----:B------:R-:W-:Y:S02]  /*0ee0*/  IMAD.MOV.U32 R10, RZ, RZ, 0x0 ;  /* 0x00000000ff0a7424 */ /* 0x000fe400078e00ff */
[----:B------:R-:W-:Y:S01]  /*0ef0*/  IMAD.MOV.U32 R11, RZ, RZ, 0x3fd80000 ;  /* 0x3fd80000ff0b7424 */ /* 0x000fe200078e00ff */
[----:B------:R-:W0:Y:S02]  /*0f00*/  MUFU.RSQ64H R5, R3 ;  /* 0x0000000300057308 */ /* 0x000e240000001c00 */
[----:B0-----:R-:W-:-:S08]  /*0f10*/  DMUL R8, R4, R4 ;  /* 0x0000000404087228 */ /* 0x001fd00000000000 */
[----:B------:R-:W-:-:S08]  /*0f20*/  DFMA R8, R2, -R8, 1 ;  /* 0x3ff000000208742b */ /* 0x000fd00000000808 */
[----:B------:R-:W-:Y:S02]  /*0f30*/  DFMA R10, R8, R10, 0.5 ;  /* 0x3fe00000080a742b */ /* 0x000fe4000000000a */
[----:B------:R-:W-:-:S08]  /*0f40*/  DMUL R8, R4, R8 ;  /* 0x0000000804087228 */ /* 0x000fd00000000000 */
[----:B------:R-:W-:-:S08]  /*0f50*/  DFMA R8, R10, R8, R4 ;  /* 0x000000080a08722b */ /* 0x000fd00000000004 */
[----:B------:R-:W-:Y:S02]  /*0f60*/  DMUL R4, R2, R8 ;  /* 0x0000000802047228 */ /* 0x000fe40000000000 */
[----:B------:R-:W-:-:S06]  /*0f70*/  VIADD R9, R9, 0xfff00000 ;  /* 0xfff0000009097836 */ /* 0x000fcc0000000000 */
[----:B------:R-:W-:-:S08]  /*0f80*/  DFMA R10, R4, -R4, R2 ;  /* 0x80000004040a722b */ /* 0x000fd00000000002 */
[----:B------:R-:W-:-:S10]  /*0f90*/  DFMA R4, R8, R10, R4 ;  /* 0x0000000a0804722b */ /* 0x000fd40000000004 */
[----:B------:R-:W-:Y:S01]  /*0fa0*/  VIADD R5, R5, 0xfcb00000 ;  /* 0xfcb0000005057836 */ /* 0x000fe20000000000 */
[----:B------:R-:W-:Y:S06]  /*0fb0*/  BRA `(.L_x_11) ;  /* 0x0000000000047947 */ /* 0x000fec0003800000 */
.L_x_12:
[----:B------:R-:W-:-:S11]  /*0fc0*/  DADD R4, R2, R2 ;  /* 0x0000000002047229 */ /* 0x000fd60000000002 */
.L_x_11:
[----:B------:R-:W-:Y:S02]  /*0fd0*/  IMAD.MOV.U32 R2, RZ, RZ, R0 ;  /* 0x000000ffff027224 */ /* 0x000fe400078e0000 */
[----:B------:R-:W-:Y:S02]  /*0fe0*/  IMAD.MOV.U32 R3, RZ, RZ, 0x0 ;  /* 0x00000000ff037424 */ /* 0x000fe400078e00ff */
[----:B------:R-:W-:Y:S02]  /*0ff0*/  IMAD.MOV.U32 R14, RZ, RZ, R4 ;  /* 0x000000ffff0e7224 */ /* 0x000fe400078e0004 */
[----:B------:R-:W-:Y:S01]  /*1000*/  IMAD.MOV.U32 R15, RZ, RZ, R5 ;  /* 0x000000ffff0f7224 */ /* 0x000fe200078e0005 */
[----:B------:R-:W-:Y:S06]  /*1010*/  RET.REL.NODEC R2 `(_Z5c_addddd) ;  /* 0xffffffec02f87950 */ /* 0x000fec0003c3ffff */
.L_x_13:
[----:B------:R-:W-:-:S00]  /*1020*/  BRA `(.L_x_13) ;  /* 0xfffffffc00fc7947 */ /* 0x000fc0000383ffff */
[----:B------:R-:W-:-:S00]  /*1030*/  NOP ;  /* 0x0000000000007918 */ /* 0x000fc00000000000 */
        /* <DEDUP_REMOVED lines=12> */
.L_x_15:


//--------------------- .nv.global.init           --------------------------
	.section	.nv.global.init,"aw",@progbits
.nv.global.init:
	.type		$str,@object
	.size		$str,(.L_0 - $str)
$str:
        /*0000*/ 	.byte	0x6b, 0x20, 0x3d, 0x20, 0x25, 0x2e, 0x31, 0x36, 0x66, 0x2c, 0x20, 0x64, 0x65, 0x6c, 0x74, 0x61
        /*0010*/ 	.byte	0x58, 0x20, 0x3d, 0x20, 0x25, 0x2e, 0x31, 0x36, 0x66, 0x2c, 0x20, 0x64, 0x65, 0x6c, 0x74, 0x61
        /*0020*/ 	.byte	0x59, 0x20, 0x3d, 0x20, 0x25, 0x2e, 0x31, 0x36, 0x66, 0x2c, 0x20, 0x64, 0x69, 0x73, 0x74, 0x61
        /*0030*/ 	.byte	0x6e, 0x63, 0x65, 0x20, 0x3d, 0x20, 0x25, 0x2e, 0x31, 0x36, 0x66, 0x2c, 0x20, 0x72, 0x66, 0x20
        /*0040*/ 	.byte	0x3d, 0x20, 0x25, 0x2e, 0x31, 0x36, 0x66, 0x2c, 0x20, 0x72, 0x78, 0x3d, 0x25, 0x2e, 0x31, 0x36
        /*0050*/ 	.byte	0x66, 0x2c, 0x20, 0x72, 0x79, 0x20, 0x3d, 0x20, 0x25, 0x2e, 0x31, 0x36, 0x66, 0x0a, 0x00
.L_0:


//--------------------- .nv.shared.reserved.0     --------------------------
	.section	.nv.shared.reserved.0,"aw",@nobits
	.weak		__nv_reservedSMEM_offset_0_alias
	.size		__nv_reservedSMEM_offset_0_alias, 0, 64
	.other		__nv_reservedSMEM_offset_0_alias,@"STO_CUDA_RESERVED_SHARED STV_DEFAULT"
__nv_reservedSMEM_offset_0_alias:
	.zero		0
	.zero		64


//--------------------- .nv.constant0._Z5c_addddd --------------------------
	.section	.nv.constant0._Z5c_addddd,"a",@progbits
	.sectionflags	@""
	.align	4
.nv.constant0._Z5c_addddd:
	.zero		920


//--------------------- SYMBOLS --------------------------

	.type		.nv.reservedSmem.offset0,@object
	.size		.nv.reservedSmem.offset0,0x4
	.type		vprintf,@function
